	.headerflags	@"EF_CUDA_TEXMODE_UNIFIED EF_CUDA_64BIT_ADDRESS EF_CUDA_ACCELERATORS EF_CUDA_SM90 EF_CUDA_VIRTUAL_SM(EF_CUDA_SM90)"
	.elftype	@"ET_EXEC"


//--------------------- .nv.info                  --------------------------
	.section	.nv.info,"",@"SHT_CUDA_INFO"
	.align	4


	//----- nvinfo : EIATTR_REGCOUNT
	.align		4
        /*0000*/ 	.byte	0x04, 0x2f
        /*0002*/ 	.short	(.L_1 - .L_0)
	.align		4
.L_0:
        /*0004*/ 	.word	index@(triton_poi_fused_constant_pad_nd_scalar_tensor_where_5)
        /*0008*/ 	.word	0x0000000e


	//----- nvinfo : EIATTR_MIN_STACK_SIZE
	.align		4
.L_1:
        /*000c*/ 	.byte	0x04, 0x12
        /*000e*/ 	.short	(.L_3 - .L_2)
	.align		4
.L_2:
        /*0010*/ 	.word	index@(triton_poi_fused_constant_pad_nd_scalar_tensor_where_5)
        /*0014*/ 	.word	0x00000000


	//----- nvinfo : EIATTR_FRAME_SIZE
	.align		4
.L_3:
        /*0018*/ 	.byte	0x04, 0x11
        /*001a*/ 	.short	(.L_5 - .L_4)
	.align		4
.L_4:
        /*001c*/ 	.word	index@(triton_poi_fused_constant_pad_nd_scalar_tensor_where_5)
        /*0020*/ 	.word	0x00000000


	//----- nvinfo : EIATTR_MIN_STACK_SIZE
	.align		4
.L_5:
        /*0024*/ 	.byte	0x04, 0x12
        /*0026*/ 	.short	(.L_7 - .L_6)
	.align		4
.L_6:
        /*0028*/ 	.word	index@(triton_poi_fused_constant_pad_nd_scalar_tensor_where_5)
        /*002c*/ 	.word	0x00000000
.L_7:


//--------------------- .nv.info.triton_poi_fused_constant_pad_nd_scalar_tensor_where_5 --------------------------
	.section	.nv.info.triton_poi_fused_constant_pad_nd_scalar_tensor_where_5,"",@"SHT_CUDA_INFO"
	.sectionflags	@""
	.align	4


	//----- nvinfo : EIATTR_CUDA_API_VERSION
	.align		4
        /*0000*/ 	.byte	0x04, 0x37
        /*0002*/ 	.short	(.L_9 - .L_8)
.L_8:
        /*0004*/ 	.word	0x0000007c


	//----- nvinfo : EIATTR_KPARAM_INFO
	.align		4
.L_9:
        /*0008*/ 	.byte	0x04, 0x17
        /*000a*/ 	.short	(.L_11 - .L_10)
.L_10:
        /*000c*/ 	.word	0x00000000
        /*0010*/ 	.short	0x0005
        /*0012*/ 	.short	0x0020
        /*0014*/ 	.byte	0x00, 0xf4, 0x21, 0x00


	//----- nvinfo : EIATTR_KPARAM_INFO
	.align		4
.L_11:
        /*0018*/ 	.byte	0x04, 0x17
        /*001a*/ 	.short	(.L_13 - .L_12)
.L_12:
        /*001c*/ 	.word	0x00000000
        /*0020*/ 	.short	0x0004
        /*0022*/ 	.short	0x0018
        /*0024*/ 	.byte	0x00, 0xf0, 0x11, 0x00


	//----- nvinfo : EIATTR_KPARAM_INFO
	.align		4
.L_13:
        /*0028*/ 	.byte	0x04, 0x17
        /*002a*/ 	.short	(.L_15 - .L_14)
.L_14:
        /*002c*/ 	.word	0x00000000
        /*0030*/ 	.short	0x0003
        /*0032*/ 	.short	0x0014
        /*0034*/ 	.byte	0x00, 0xf0, 0x11, 0x00


	//----- nvinfo : EIATTR_KPARAM_INFO
	.align		4
.L_15:
        /*0038*/ 	.byte	0x04, 0x17
        /*003a*/ 	.short	(.L_17 - .L_16)
.L_16:
        /*003c*/ 	.word	0x00000000
        /*0040*/ 	.short	0x0002
        /*0042*/ 	.short	0x0010
        /*0044*/ 	.byte	0x00, 0xf0, 0x11, 0x00


	//----- nvinfo : EIATTR_KPARAM_INFO
	.align		4
.L_17:
        /*0048*/ 	.byte	0x04, 0x17
        /*004a*/ 	.short	(.L_19 - .L_18)
.L_18:
        /*004c*/ 	.word	0x00000000
        /*0050*/ 	.short	0x0001
        /*0052*/ 	.short	0x0008
        /*0054*/ 	.byte	0x00, 0xf4, 0x21, 0x00


	//----- nvinfo : EIATTR_KPARAM_INFO
	.align		4
.L_19:
        /*0058*/ 	.byte	0x04, 0x17
        /*005a*/ 	.short	(.L_21 - .L_20)
.L_20:
        /*005c*/ 	.word	0x00000000
        /*0060*/ 	.short	0x0000
        /*0062*/ 	.short	0x0000
        /*0064*/ 	.byte	0x00, 0xf4, 0x21, 0x00


	//----- nvinfo : EIATTR_SPARSE_MMA_MASK
	.align		4
.L_21:
        /*0068*/ 	.byte	0x03, 0x50
        /*006a*/ 	.short	0x0000


	//----- nvinfo : EIATTR_MAXREG_COUNT
	.align		4
        /*006c*/ 	.byte	0x03, 0x1b
        /*006e*/ 	.short	0x00ff


	//----- nvinfo : EIATTR_EXIT_INSTR_OFFSETS
	.align		4
        /*0070*/ 	.byte	0x04, 0x1c
        /*0072*/ 	.short	(.L_23 - .L_22)


	//   ....[0]....
.L_22:
        /*0074*/ 	.word	0x00000340


	//   ....[1]....
        /*0078*/ 	.word	0x00000360


	//----- nvinfo : EIATTR_REQNTID
	.align		4
.L_23:
        /*007c*/ 	.byte	0x04, 0x10
        /*007e*/ 	.short	(.L_25 - .L_24)
.L_24:
        /*0080*/ 	.word	0x00000020
        /*0084*/ 	.word	0x00000001
        /*0088*/ 	.word	0x00000001


	//----- nvinfo : EIATTR_CBANK_PARAM_SIZE
	.align		4
.L_25:
        /*008c*/ 	.byte	0x03, 0x19
        /*008e*/ 	.short	0x0028


	//----- nvinfo : EIATTR_PARAM_CBANK
	.align		4
        /*0090*/ 	.byte	0x04, 0x0a
        /*0092*/ 	.short	(.L_27 - .L_26)
	.align		4
.L_26:
        /*0094*/ 	.word	index@(.nv.constant0.triton_poi_fused_constant_pad_nd_scalar_tensor_where_5)
        /*0098*/ 	.short	0x0210
        /*009a*/ 	.short	0x0028


	//----- nvinfo : EIATTR_SW_WAR
	.align		4
.L_27:
        /*009c*/ 	.byte	0x04, 0x36
        /*009e*/ 	.short	(.L_29 - .L_28)
.L_28:
        /*00a0*/ 	.word	0x00000008
.L_29:


//--------------------- .nv.callgraph             --------------------------
	.section	.nv.callgraph,"",@"SHT_CUDA_CALLGRAPH"
	.align	4
	.sectionentsize	8
	.align		4
        /*0000*/ 	.word	0x00000000
	.align		4
        /*0004*/ 	.word	0xffffffff
	.align		4
        /*0008*/ 	.word	0x00000000
	.align		4
        /*000c*/ 	.word	0xfffffffe
	.align		4
        /*0010*/ 	.word	0x00000000
	.align		4
        /*0014*/ 	.word	0xfffffffd
	.align		4
        /*0018*/ 	.word	0x00000000
	.align		4
        /*001c*/ 	.word	0xfffffffc


//--------------------- .text.triton_poi_fused_constant_pad_nd_scalar_tensor_where_5 --------------------------
	.section	.text.triton_poi_fused_constant_pad_nd_scalar_tensor_where_5,"ax",@progbits
	.sectionflags	@"SHF_BARRIERS=1"
	.align	128
        .global         triton_poi_fused_constant_pad_nd_scalar_tensor_where_5
        .type           triton_poi_fused_constant_pad_nd_scalar_tensor_where_5,@function
        .size           triton_poi_fused_constant_pad_nd_scalar_tensor_where_5,(.L_x_1 - triton_poi_fused_constant_pad_nd_scalar_tensor_where_5)
        .other          triton_poi_fused_constant_pad_nd_scalar_tensor_where_5,@"STO_CUDA_ENTRY STV_DEFAULT"
triton_poi_fused_constant_pad_nd_scalar_tensor_where_5:
.text.triton_poi_fused_constant_pad_nd_scalar_tensor_where_5:
[----:B------:R-:W0:Y:S02]  /*0000*/  LDC R1, c[0x0][0x28] ;  /* 0x00000a00ff017b82 */ /* 0x000e240000000800 */
[----:B------:R-:W1:Y:S01]  /*0010*/  LDC R6, c[0x0][0x220] ;  /* 0x00008800ff067b82 */ /* 0x000e620000000800 */
[----:B------:R-:W2:Y:S01]  /*0020*/  S2R R8, SR_TID.X ;  /* 0x0000000000087919 */ /* 0x000ea20000002100 */
[----:B------:R-:W-:Y:S01]  /*0030*/  ULDC UR4, c[0x0][0x224] ;  /* 0x0000890000047ab9 */ /* 0x000fe20000000800 */
[----:B------:R-:W-:Y:S01]  /*0040*/  ULDC UR6, c[0x0][0x228] ;  /* 0x00008a0000067ab9 */ /* 0x000fe20000000800 */
[----:B------:R-:W3:Y:S01]  /*0050*/  S2R R9, SR_CTAID.X ;  /* 0x0000000000097919 */ /* 0x000ee20000002500 */
[----:B-1----:R-:W-:-:S04]  /*0060*/  IABS R5, R6 ;  /* 0x0000000600057213 */ /* 0x002fc80000000000 */
[----:B------:R-:W1:Y:S01]  /*0070*/  I2F.RP R4, R5 ;  /* 0x0000000500047306 */ /* 0x000e620000209400 */
[----:B--2---:R-:W-:-:S05]  /*0080*/  LOP3.LUT R0, R8, 0x7, RZ, 0xc0, !PT ;  /* 0x0000000708007812 */ /* 0x004fca00078ec0ff */
[----:B---3--:R-:W-:Y:S02]  /*0090*/  IMAD R9, R9, 0x8, R0 ;  /* 0x0000000809097824 */ /* 0x008fe400078e0200 */
[----:B-1----:R-:W1:Y:S03]  /*00a0*/  MUFU.RCP R4, R4 ;  /* 0x0000000400047308 */ /* 0x002e660000001000 */
[----:B------:R-:W-:Y:S01]  /*00b0*/  IABS R0, R9 ;  /* 0x0000000900007213 */ /* 0x000fe20000000000 */
[----:B-1----:R-:W-:-:S04]  /*00c0*/  VIADD R2, R4, 0xffffffe ;  /* 0x0ffffffe04027836 */ /* 0x002fc80000000000 */
[----:B------:R1:W2:Y:S02]  /*00d0*/  F2I.FTZ.U32.TRUNC.NTZ R3, R2 ;  /* 0x0000000200037305 */ /* 0x0002a4000021f000 */
[----:B-1----:R-:W-:Y:S02]  /*00e0*/  IMAD.MOV.U32 R2, RZ, RZ, RZ ;  /* 0x000000ffff027224 */ /* 0x002fe400078e00ff */
[----:B--2---:R-:W-:-:S04]  /*00f0*/  IMAD.MOV R10, RZ, RZ, -R3 ;  /* 0x000000ffff0a7224 */ /* 0x004fc800078e0a03 */
[----:B------:R-:W-:-:S04]  /*0100*/  IMAD R7, R10, R5, RZ ;  /* 0x000000050a077224 */ /* 0x000fc800078e02ff */
[----:B------:R-:W-:-:S06]  /*0110*/  IMAD.HI.U32 R3, R3, R7, R2 ;  /* 0x0000000703037227 */ /* 0x000fcc00078e0002 */
[----:B------:R-:W-:-:S04]  /*0120*/  IMAD.HI.U32 R3, R3, R0, RZ ;  /* 0x0000000003037227 */ /* 0x000fc800078e00ff */
[----:B------:R-:W-:-:S04]  /*0130*/  IMAD.MOV R2, RZ, RZ, -R3 ;  /* 0x000000ffff027224 */ /* 0x000fc800078e0a03 */
[C---:B------:R-:W-:Y:S01]  /*0140*/  IMAD R0, R5.reuse, R2, R0 ;  /* 0x0000000205007224 */ /* 0x040fe200078e0200 */
[----:B------:R-:W-:Y:S04]  /*0150*/  BAR.SYNC.DEFER_BLOCKING 0x0 ;  /* 0x0000000000007b1d */ /* 0x000fe80000010000 */
[----:B------:R-:W-:-:S13]  /*0160*/  ISETP.GT.U32.AND P1, PT, R5, R0, PT ;  /* 0x000000000500720c */ /* 0x000fda0003f24070 */
[----:B------:R-:W-:Y:S02]  /*0170*/  @!P1 IMAD.IADD R0, R0, 0x1, -R5 ;  /* 0x0000000100009824 */ /* 0x000fe400078e0a05 */
[----:B------:R-:W-:Y:S01]  /*0180*/  @!P1 VIADD R3, R3, 0x1 ;  /* 0x0000000103039836 */ /* 0x000fe20000000000 */
[----:B------:R-:W-:Y:S02]  /*0190*/  ISETP.NE.AND P1, PT, R6, RZ, PT ;  /* 0x000000ff0600720c */ /* 0x000fe40003f25270 */
[----:B------:R-:W-:Y:S02]  /*01a0*/  ISETP.GE.U32.AND P0, PT, R0, R5, PT ;  /* 0x000000050000720c */ /* 0x000fe40003f06070 */
[----:B------:R-:W-:Y:S01]  /*01b0*/  LOP3.LUT R0, R9, R6, RZ, 0x3c, !PT ;  /* 0x0000000609007212 */ /* 0x000fe200078e3cff */
[----:B------:R-:W1:Y:S03]  /*01c0*/  LDC.64 R4, c[0x0][0x218] ;  /* 0x00008600ff047b82 */ /* 0x000e660000000a00 */
[----:B------:R-:W-:-:S07]  /*01d0*/  ISETP.GE.AND P2, PT, R0, RZ, PT ;  /* 0x000000ff0000720c */ /* 0x000fce0003f46270 */
[----:B------:R-:W-:-:S04]  /*01e0*/  @P0 VIADD R3, R3, 0x1 ;  /* 0x0000000103030836 */ /* 0x000fc80000000000 */
[----:B------:R-:W-:Y:S02]  /*01f0*/  IMAD.MOV.U32 R0, RZ, RZ, R3 ;  /* 0x000000ffff007224 */ /* 0x000fe400078e0003 */
[----:B------:R-:W2:Y:S02]  /*0200*/  LDC.64 R2, c[0x0][0x210] ;  /* 0x00008400ff027b82 */ /* 0x000ea40000000a00 */
[----:B------:R-:W-:Y:S01]  /*0210*/  @!P2 IMAD.MOV R0, RZ, RZ, -R0 ;  /* 0x000000ffff00a224 */ /* 0x000fe200078e0a00 */
[----:B------:R-:W-:-:S05]  /*0220*/  @!P1 LOP3.LUT R0, RZ, R6, RZ, 0x33, !PT ;  /* 0x00000006ff009212 */ /* 0x000fca00078e33ff */
[----:B------:R-:W-:-:S04]  /*0230*/  IMAD.MOV R11, RZ, RZ, -R0 ;  /* 0x000000ffff0b7224 */ /* 0x000fc800078e0a00 */
[----:B------:R-:W-:-:S05]  /*0240*/  IMAD R11, R6, R11, R9 ;  /* 0x0000000b060b7224 */ /* 0x000fca00078e0209 */
[----:B------:R-:W-:Y:S01]  /*0250*/  ISETP.GE.AND P1, PT, R11, UR4, PT ;  /* 0x000000040b007c0c */ /* 0x000fe2000bf26270 */
[----:B------:R-:W-:-:S03]  /*0260*/  ULDC.64 UR4, c[0x0][0x208] ;  /* 0x0000820000047ab9 */ /* 0x000fc60000000a00 */
[----:B------:R-:W-:Y:S01]  /*0270*/  ISETP.LT.AND P3, PT, R9, UR6, !P1 ;  /* 0x0000000609007c0c */ /* 0x000fe2000cf61270 */
[----:B--2---:R-:W-:-:S12]  /*0280*/  IMAD.WIDE R6, R11, 0x8, R2 ;  /* 0x000000080b067825 */ /* 0x004fd800078e0202 */
[----:B------:R-:W2:Y:S01]  /*0290*/  @P3 LDG.E.EL.64 R2, desc[UR4][R6.64] ;  /* 0x0000000406023981 */ /* 0x000ea2000c2e1b00 */
[----:B------:R-:W-:Y:S02]  /*02a0*/  LOP3.LUT P0, RZ, R8, 0x18, RZ, 0xc0, !PT ;  /* 0x0000001808ff7812 */ /* 0x000fe4000780c0ff */
[----:B------:R-:W-:Y:S02]  /*02b0*/  PLOP3.LUT P2, PT, PT, PT, PT, 0x8, 0x0 ;  /* 0x000000000000781c */ /* 0x000fe40003f4e170 */
[----:B------:R-:W-:Y:S02]  /*02c0*/  ISETP.LT.AND P0, PT, R9, UR6, !P0 ;  /* 0x0000000609007c0c */ /* 0x000fe4000c701270 */
[----:B--2---:R-:W-:-:S04]  /*02d0*/  @P3 ISETP.NE.U32.AND P4, PT, R2, RZ, PT ;  /* 0x000000ff0200320c */ /* 0x004fc80003f85070 */
[----:B------:R-:W-:Y:S01]  /*02e0*/  @P3 ISETP.NE.AND.EX P2, PT, R3, RZ, PT, P4 ;  /* 0x000000ff0300320c */ /* 0x000fe20003f45340 */
[----:B-1----:R-:W-:Y:S01]  /*02f0*/  IMAD.WIDE R2, R9, 0x2, R4 ;  /* 0x0000000209027825 */ /* 0x002fe200078e0204 */
[----:B------:R-:W-:Y:S02]  /*0300*/  ISETP.GT.AND P3, PT, R11, R0, PT ;  /* 0x000000000b00720c */ /* 0x000fe40003f64270 */
[----:B------:R-:W-:-:S04]  /*0310*/  SEL R0, RZ, 0xfc00, P2 ;  /* 0x0000fc00ff007807 */ /* 0x000fc80001000000 */
[----:B------:R-:W-:-:S04]  /*0320*/  SEL R0, R0, 0xfc00, !P3 ;  /* 0x0000fc0000007807 */ /* 0x000fc80005800000 */
[----:B------:R-:W-:Y:S01]  /*0330*/  SEL R5, R0, RZ, !P1 ;  /* 0x000000ff00057207 */ /* 0x000fe20004800000 */
[----:B------:R-:W-:Y:S06]  /*0340*/  @!P0 EXIT ;  /* 0x000000000000894d */ /* 0x000fec0003800000 */
[----:B------:R-:W-:Y:S01]  /*0350*/  STG.E.U16 desc[UR4][R2.64], R5 ;  /* 0x0000000502007986 */ /* 0x000fe2000c101504 */
[----:B------:R-:W-:Y:S05]  /*0360*/  EXIT ;  /* 0x000000000000794d */ /* 0x000fea0003800000 */
.L_x_0:
[----:B------:R-:W-:-:S00]  /*0370*/  BRA `(.L_x_0) ;  /* 0xfffffffc00fc7947 */ /* 0x000fc0000383ffff */
[----:B------:R-:W-:-:S00]  /*0380*/  NOP ;  /* 0x0000000000007918 */ /* 0x000fc00000000000 */
[----:B------:R-:W-:-:S00]  /*0390*/  NOP ;  /* 0x0000000000007918 */ /* 0x000fc00000000000 */
[----:B------:R-:W-:-:S00]  /*03a0*/  NOP ;  /* 0x0000000000007918 */ /* 0x000fc00000000000 */
[----:B------:R-:W-:-:S00]  /*03b0*/  NOP ;  /* 0x0000000000007918 */ /* 0x000fc00000000000 */
[----:B------:R-:W-:-:S00]  /*03c0*/  NOP ;  /* 0x0000000000007918 */ /* 0x000fc00000000000 */
[----:B------:R-:W-:-:S00]  /*03d0*/  NOP ;  /* 0x0000000000007918 */ /* 0x000fc00000000000 */
[----:B------:R-:W-:-:S00]  /*03e0*/  NOP ;  /* 0x0000000000007918 */ /* 0x000fc00000000000 */
[----:B------:R-:W-:-:S00]  /*03f0*/  NOP ;  /* 0x0000000000007918 */ /* 0x000fc00000000000 */
.L_x_1:


//--------------------- .nv.constant0.triton_poi_fused_constant_pad_nd_scalar_tensor_where_5 --------------------------
	.section	.nv.constant0.triton_poi_fused_constant_pad_nd_scalar_tensor_where_5,"a",@progbits
	.sectionflags	@""
	.align	4
.nv.constant0.triton_poi_fused_constant_pad_nd_scalar_tensor_where_5:
	.zero		568
